//
// Generated by NVIDIA NVVM Compiler
//
// Compiler Build ID: CL-36424714
// Cuda compilation tools, release 13.0, V13.0.88
// Based on NVVM 20.0.0
//

.version 9.0
.target sm_100
.address_size 64

	// .globl	_Z8convolvemmmPfS_S_

.visible .entry _Z8convolvemmmPfS_S_(
	.param .u64 _Z8convolvemmmPfS_S__param_0,
	.param .u64 _Z8convolvemmmPfS_S__param_1,
	.param .u64 _Z8convolvemmmPfS_S__param_2,
	.param .u64 .ptr .align 1 _Z8convolvemmmPfS_S__param_3,
	.param .u64 .ptr .align 1 _Z8convolvemmmPfS_S__param_4,
	.param .u64 .ptr .align 1 _Z8convolvemmmPfS_S__param_5
)
{


	ret;

}


// ===== COMPILED SASS (sm_100) =====

	.target	sm_100

	.elftype	@"ET_EXEC"


//--------------------- .note.nv.tkinfo           --------------------------
	.section	.note.nv.tkinfo,"",@"SHT_NOTE"
	.sectionflags	@"SHF_NOTE_NV_TKINFO"
	.tkinfo
        /*0018*/ 	.word	0x00000002
        /*0030*/ 	.string	""
        /*0030*/ 	.string	"ptxas"
        /*0030*/ 	.string	"Cuda compilation tools, release 13.0, V13.0.88"
        /*0030*/ 	.string	"Build cuda_13.0.r13.0/compiler.36424714_0"
        /*0030*/ 	.string	"-arch sm_100 -m 64 "



//--------------------- .note.nv.cuinfo           --------------------------
	.section	.note.nv.cuinfo,"",@"SHT_NOTE"
	.sectionflags	@"SHF_NOTE_NV_CUINFO"
        /*0018*/ 	.short	0x0002
        /*001a*/ 	.short	0x0064
        /*001c*/ 	.short	0x0082
	.zero		2


//--------------------- .nv.info                  --------------------------
	.section	.nv.info,"",@"SHT_CUDA_INFO"
	.align	4


	//----- nvinfo : EIATTR_REGCOUNT
	.align		4
        /*0000*/ 	.byte	0x04, 0x2f
        /*0002*/ 	.short	(.L_1 - .L_0)
	.align		4
.L_0:
        /*0004*/ 	.word	index@(_Z8convolvemmmPfS_S_)
        /*0008*/ 	.word	0x00000004


	//----- nvinfo : EIATTR_FRAME_SIZE
	.align		4
.L_1:
        /*000c*/ 	.byte	0x04, 0x11
        /*000e*/ 	.short	(.L_3 - .L_2)
	.align		4
.L_2:
        /*0010*/ 	.word	index@(_Z8convolvemmmPfS_S_)
        /*0014*/ 	.word	0x00000000


	//----- nvinfo : EIATTR_MIN_STACK_SIZE
	.align		4
.L_3:
        /*0018*/ 	.byte	0x04, 0x12
        /*001a*/ 	.short	(.L_5 - .L_4)
	.align		4
.L_4:
        /*001c*/ 	.word	index@(_Z8convolvemmmPfS_S_)
        /*0020*/ 	.word	0x00000000
.L_5:


//--------------------- .nv.compat                --------------------------
	.section	.nv.compat,"",@"SHT_CUDA_COMPAT_INFO"
	.align	4
        /*0000*/ 	.byte	0x02, 0x09, 0x00, 0x00, 0x02, 0x02, 0x01, 0x00, 0x02, 0x05, 0x05, 0x00, 0x03, 0x07, 0x01, 0x01
        /*0010*/ 	.byte	0x02, 0x03, 0x00, 0x00, 0x02, 0x06, 0x01, 0x00, 0x04, 0x0b, 0x08, 0x00, 0x09, 0x00, 0x00, 0x00
        /*0020*/ 	.byte	0x00, 0x00, 0x00, 0x00


//--------------------- .nv.info._Z8convolvemmmPfS_S_ --------------------------
	.section	.nv.info._Z8convolvemmmPfS_S_,"",@"SHT_CUDA_INFO"
	.sectionflags	@""
	.align	4


	//----- nvinfo : EIATTR_CUDA_API_VERSION
	.align		4
        /*0000*/ 	.byte	0x04, 0x37
        /*0002*/ 	.short	(.L_7 - .L_6)
.L_6:
        /*0004*/ 	.word	0x00000082


	//----- nvinfo : EIATTR_KPARAM_INFO
	.align		4
.L_7:
        /*0008*/ 	.byte	0x04, 0x17
        /*000a*/ 	.short	(.L_9 - .L_8)
.L_8:
        /*000c*/ 	.word	0x00000000
        /*0010*/ 	.short	0x0005
        /*0012*/ 	.short	0x0028
        /*0014*/ 	.byte	0x00, 0xf5, 0x21, 0x00


	//----- nvinfo : EIATTR_KPARAM_INFO
	.align		4
.L_9:
        /*0018*/ 	.byte	0x04, 0x17
        /*001a*/ 	.short	(.L_11 - .L_10)
.L_10:
        /*001c*/ 	.word	0x00000000
        /*0020*/ 	.short	0x0004
        /*0022*/ 	.short	0x0020
        /*0024*/ 	.byte	0x00, 0xf5, 0x21, 0x00


	//----- nvinfo : EIATTR_KPARAM_INFO
	.align		4
.L_11:
        /*0028*/ 	.byte	0x04, 0x17
        /*002a*/ 	.short	(.L_13 - .L_12)
.L_12:
        /*002c*/ 	.word	0x00000000
        /*0030*/ 	.short	0x0003
        /*0032*/ 	.short	0x0018
        /*0034*/ 	.byte	0x00, 0xf5, 0x21, 0x00


	//----- nvinfo : EIATTR_KPARAM_INFO
	.align		4
.L_13:
        /*0038*/ 	.byte	0x04, 0x17
        /*003a*/ 	.short	(.L_15 - .L_14)
.L_14:
        /*003c*/ 	.word	0x00000000
        /*0040*/ 	.short	0x0002
        /*0042*/ 	.short	0x0010
        /*0044*/ 	.byte	0x00, 0xf0, 0x21, 0x00


	//----- nvinfo : EIATTR_KPARAM_INFO
	.align		4
.L_15:
        /*0048*/ 	.byte	0x04, 0x17
        /*004a*/ 	.short	(.L_17 - .L_16)
.L_16:
        /*004c*/ 	.word	0x00000000
        /*0050*/ 	.short	0x0001
        /*0052*/ 	.short	0x0008
        /*0054*/ 	.byte	0x00, 0xf0, 0x21, 0x00


	//----- nvinfo : EIATTR_KPARAM_INFO
	.align		4
.L_17:
        /*0058*/ 	.byte	0x04, 0x17
        /*005a*/ 	.short	(.L_19 - .L_18)
.L_18:
        /*005c*/ 	.word	0x00000000
        /*0060*/ 	.short	0x0000
        /*0062*/ 	.short	0x0000
        /*0064*/ 	.byte	0x00, 0xf0, 0x21, 0x00


	//----- nvinfo : EIATTR_SPARSE_MMA_MASK
	.align		4
.L_19:
        /*0068*/ 	.byte	0x03, 0x50
        /*006a*/ 	.short	0x0000


	//----- nvinfo : EIATTR_MAXREG_COUNT
	.align		4
        /*006c*/ 	.byte	0x03, 0x1b
        /*006e*/ 	.short	0x00ff


	//----- nvinfo : EIATTR_MERCURY_ISA_VERSION
	.align		4
        /*0070*/ 	.byte	0x03, 0x5f
        /*0072*/ 	.short	0x0101


	//----- nvinfo : EIATTR_VRC_CTA_INIT_COUNT
	.align		4
        /*0074*/ 	.byte	0x02, 0x4a
	.zero		1
	.zero		1


	//----- nvinfo : EIATTR_EXIT_INSTR_OFFSETS
	.align		4
        /*0078*/ 	.byte	0x04, 0x1c
        /*007a*/ 	.short	(.L_21 - .L_20)


	//   ....[0]....
.L_20:
        /*007c*/ 	.word	0x00000010


	//----- nvinfo : EIATTR_CBANK_PARAM_SIZE
	.align		4
.L_21:
        /*0080*/ 	.byte	0x03, 0x19
        /*0082*/ 	.short	0x0030


	//----- nvinfo : EIATTR_PARAM_CBANK
	.align		4
        /*0084*/ 	.byte	0x04, 0x0a
        /*0086*/ 	.short	(.L_23 - .L_22)
	.align		4
.L_22:
        /*0088*/ 	.word	index@(.nv.constant0._Z8convolvemmmPfS_S_)
        /*008c*/ 	.short	0x0380
        /*008e*/ 	.short	0x0030


	//----- nvinfo : EIATTR_SW_WAR
	.align		4
.L_23:
        /*0090*/ 	.byte	0x04, 0x36
        /*0092*/ 	.short	(.L_25 - .L_24)
.L_24:
        /*0094*/ 	.word	0x00000008
.L_25:


//--------------------- .nv.callgraph             --------------------------
	.section	.nv.callgraph,"",@"SHT_CUDA_CALLGRAPH"
	.align	4
	.sectionentsize	8
	.align		4
        /*0000*/ 	.word	0x00000000
	.align		4
        /*0004*/ 	.word	0xffffffff
	.align		4
        /*0008*/ 	.word	0x00000000
	.align		4
        /*000c*/ 	.word	0xfffffffe
	.align		4
        /*0010*/ 	.word	0x00000000
	.align		4
        /*0014*/ 	.word	0xfffffffd
	.align		4
        /*0018*/ 	.word	0x00000000
	.align		4
        /*001c*/ 	.word	0xfffffffc


//--------------------- .text._Z8convolvemmmPfS_S_ --------------------------
	.section	.text._Z8convolvemmmPfS_S_,"ax",@progbits
	.align	128
        .global         _Z8convolvemmmPfS_S_
        .type           _Z8convolvemmmPfS_S_,@function
        .size           _Z8convolvemmmPfS_S_,(.L_x_1 - _Z8convolvemmmPfS_S_)
        .other          _Z8convolvemmmPfS_S_,@"STO_CUDA_ENTRY STV_DEFAULT"
_Z8convolvemmmPfS_S_:
.text._Z8convolvemmmPfS_S_:
[----:B------:R-:W-:Y:S01]  /*0000*/  LDC R1, c[0x0][0x37c] ;  /* 0x0000df00ff017b82 */ /* 0x000fe20000000800 */
[----:B------:R-:W-:Y:S05]  /*0010*/  EXIT ;  /* 0x000000000000794d */ /* 0x000fea0003800000 */
.L_x_0:
[----:B------:R-:W-:-:S00]  /*0020*/  BRA `(.L_x_0) ;  /* 0xfffffffc00fc7947 */ /* 0x000fc0000383ffff */
[----:B------:R-:W-:-:S00]  /*0030*/  NOP ;  /* 0x0000000000007918 */ /* 0x000fc00000000000 */
        /* <DEDUP_REMOVED lines=12> */
.L_x_1:


//--------------------- .nv.shared.reserved.0     --------------------------
	.section	.nv.shared.reserved.0,"aw",@nobits
	.weak		__nv_reservedSMEM_offset_0_alias
	.size		__nv_reservedSMEM_offset_0_alias, 0, 64
	.other		__nv_reservedSMEM_offset_0_alias,@"STO_CUDA_RESERVED_SHARED STV_DEFAULT"
__nv_reservedSMEM_offset_0_alias:
	.zero		0
	.zero		64


//--------------------- .nv.constant0._Z8convolvemmmPfS_S_ --------------------------
	.section	.nv.constant0._Z8convolvemmmPfS_S_,"a",@progbits
	.sectionflags	@""
	.align	4
.nv.constant0._Z8convolvemmmPfS_S_:
	.zero		944


//--------------------- SYMBOLS --------------------------

	.type		.nv.reservedSmem.offset0,@object
	.size		.nv.reservedSmem.offset0,0x4
